//
// Generated by NVIDIA NVVM Compiler
//
// Compiler Build ID: CL-36424714
// Cuda compilation tools, release 13.0, V13.0.88
// Based on NVVM 20.0.0
//

.version 9.0
.target sm_100
.address_size 64

	// .globl	_Z9reduce_v0ILi256EEvPiS0_S0_
// _ZZ9reduce_v0ILi256EEvPiS0_S0_E4smem has been demoted

.visible .entry _Z9reduce_v0ILi256EEvPiS0_S0_(
	.param .u64 .ptr .align 1 _Z9reduce_v0ILi256EEvPiS0_S0__param_0,
	.param .u64 .ptr .align 1 _Z9reduce_v0ILi256EEvPiS0_S0__param_1,
	.param .u64 .ptr .align 1 _Z9reduce_v0ILi256EEvPiS0_S0__param_2
)
{
	.reg .pred 	%p<4>;
	.reg .b32 	%r<15>;
	.reg .b64 	%rd<9>;
	// demoted variable
	.shared .align 4 .b8 _ZZ9reduce_v0ILi256EEvPiS0_S0_E4smem[1024];
	ld.param.u64 	%rd2, [_Z9reduce_v0ILi256EEvPiS0_S0__param_0];
	ld.param.u64 	%rd1, [_Z9reduce_v0ILi256EEvPiS0_S0__param_1];
	cvta.to.global.u64 	%rd3, %rd2;
	mov.u32 	%r1, %tid.x;
	mov.u32 	%r2, %ctaid.x;
	shl.b32 	%r6, %r2, 8;
	add.s32 	%r7, %r6, %r1;
	mul.wide.s32 	%rd4, %r7, 4;
	add.s64 	%rd5, %rd3, %rd4;
	ld.global.u32 	%r8, [%rd5];
	shl.b32 	%r9, %r1, 2;
	mov.u32 	%r10, _ZZ9reduce_v0ILi256EEvPiS0_S0_E4smem;
	add.s32 	%r11, %r10, %r9;
	st.shared.u32 	[%r11], %r8;
	bar.sync 	0;
	mov.u32 	%r3, %ntid.x;
	setp.lt.u32 	%p1, %r3, 2;
	@%p1 bra 	$L__BB0_3;
	mov.b32 	%r14, 1;
$L__BB0_2:
	bar.sync 	0;
	shl.b32 	%r14, %r14, 1;
	setp.lt.u32 	%p2, %r14, %r3;
	@%p2 bra 	$L__BB0_2;
$L__BB0_3:
	setp.ne.s32 	%p3, %r1, 0;
	@%p3 bra 	$L__BB0_5;
	ld.shared.u32 	%r13, [_ZZ9reduce_v0ILi256EEvPiS0_S0_E4smem];
	cvta.to.global.u64 	%rd6, %rd1;
	mul.wide.u32 	%rd7, %r2, 4;
	add.s64 	%rd8, %rd6, %rd7;
	st.global.u32 	[%rd8], %r13;
$L__BB0_5:
	ret;

}


// ===== COMPILED SASS (sm_100) =====

	.target	sm_100

	.elftype	@"ET_EXEC"


//--------------------- .note.nv.tkinfo           --------------------------
	.section	.note.nv.tkinfo,"",@"SHT_NOTE"
	.sectionflags	@"SHF_NOTE_NV_TKINFO"
	.tkinfo
        /*0018*/ 	.word	0x00000002
        /*0030*/ 	.string	""
        /*0030*/ 	.string	"ptxas"
        /*0030*/ 	.string	"Cuda compilation tools, release 13.0, V13.0.88"
        /*0030*/ 	.string	"Build cuda_13.0.r13.0/compiler.36424714_0"
        /*0030*/ 	.string	"-arch sm_100 -m 64 "



//--------------------- .note.nv.cuinfo           --------------------------
	.section	.note.nv.cuinfo,"",@"SHT_NOTE"
	.sectionflags	@"SHF_NOTE_NV_CUINFO"
        /*0018*/ 	.short	0x0002
        /*001a*/ 	.short	0x0064
        /*001c*/ 	.short	0x0082
	.zero		2


//--------------------- .nv.info                  --------------------------
	.section	.nv.info,"",@"SHT_CUDA_INFO"
	.align	4


	//----- nvinfo : EIATTR_REGCOUNT
	.align		4
        /*0000*/ 	.byte	0x04, 0x2f
        /*0002*/ 	.short	(.L_1 - .L_0)
	.align		4
.L_0:
        /*0004*/ 	.word	index@(_Z9reduce_v0ILi256EEvPiS0_S0_)
        /*0008*/ 	.word	0x0000000a


	//----- nvinfo : EIATTR_FRAME_SIZE
	.align		4
.L_1:
        /*000c*/ 	.byte	0x04, 0x11
        /*000e*/ 	.short	(.L_3 - .L_2)
	.align		4
.L_2:
        /*0010*/ 	.word	index@(_Z9reduce_v0ILi256EEvPiS0_S0_)
        /*0014*/ 	.word	0x00000000


	//----- nvinfo : EIATTR_MIN_STACK_SIZE
	.align		4
.L_3:
        /*0018*/ 	.byte	0x04, 0x12
        /*001a*/ 	.short	(.L_5 - .L_4)
	.align		4
.L_4:
        /*001c*/ 	.word	index@(_Z9reduce_v0ILi256EEvPiS0_S0_)
        /*0020*/ 	.word	0x00000000
.L_5:


//--------------------- .nv.compat                --------------------------
	.section	.nv.compat,"",@"SHT_CUDA_COMPAT_INFO"
	.align	4
        /*0000*/ 	.byte	0x02, 0x09, 0x00, 0x00, 0x02, 0x02, 0x01, 0x00, 0x02, 0x05, 0x05, 0x00, 0x03, 0x07, 0x01, 0x01
        /*0010*/ 	.byte	0x02, 0x03, 0x00, 0x00, 0x02, 0x06, 0x01, 0x00, 0x04, 0x0b, 0x08, 0x00, 0x09, 0x00, 0x00, 0x00
        /*0020*/ 	.byte	0x00, 0x00, 0x00, 0x00


//--------------------- .nv.info._Z9reduce_v0ILi256EEvPiS0_S0_ --------------------------
	.section	.nv.info._Z9reduce_v0ILi256EEvPiS0_S0_,"",@"SHT_CUDA_INFO"
	.sectionflags	@""
	.align	4


	//----- nvinfo : EIATTR_CUDA_API_VERSION
	.align		4
        /*0000*/ 	.byte	0x04, 0x37
        /*0002*/ 	.short	(.L_7 - .L_6)
.L_6:
        /*0004*/ 	.word	0x00000082


	//----- nvinfo : EIATTR_KPARAM_INFO
	.align		4
.L_7:
        /*0008*/ 	.byte	0x04, 0x17
        /*000a*/ 	.short	(.L_9 - .L_8)
.L_8:
        /*000c*/ 	.word	0x00000000
        /*0010*/ 	.short	0x0002
        /*0012*/ 	.short	0x0010
        /*0014*/ 	.byte	0x00, 0xf5, 0x21, 0x00


	//----- nvinfo : EIATTR_KPARAM_INFO
	.align		4
.L_9:
        /*0018*/ 	.byte	0x04, 0x17
        /*001a*/ 	.short	(.L_11 - .L_10)
.L_10:
        /*001c*/ 	.word	0x00000000
        /*0020*/ 	.short	0x0001
        /*0022*/ 	.short	0x0008
        /*0024*/ 	.byte	0x00, 0xf5, 0x21, 0x00


	//----- nvinfo : EIATTR_KPARAM_INFO
	.align		4
.L_11:
        /*0028*/ 	.byte	0x04, 0x17
        /*002a*/ 	.short	(.L_13 - .L_12)
.L_12:
        /*002c*/ 	.word	0x00000000
        /*0030*/ 	.short	0x0000
        /*0032*/ 	.short	0x0000
        /*0034*/ 	.byte	0x00, 0xf5, 0x21, 0x00


	//----- nvinfo : EIATTR_SPARSE_MMA_MASK
	.align		4
.L_13:
        /*0038*/ 	.byte	0x03, 0x50
        /*003a*/ 	.short	0x0000


	//----- nvinfo : EIATTR_MAXREG_COUNT
	.align		4
        /*003c*/ 	.byte	0x03, 0x1b
        /*003e*/ 	.short	0x00ff


	//----- nvinfo : EIATTR_NUM_BARRIERS
	.align		4
        /*0040*/ 	.byte	0x02, 0x4c
        /*0042*/ 	.byte	0x01
	.zero		1


	//----- nvinfo : EIATTR_MERCURY_ISA_VERSION
	.align		4
        /*0044*/ 	.byte	0x03, 0x5f
        /*0046*/ 	.short	0x0101


	//----- nvinfo : EIATTR_VRC_CTA_INIT_COUNT
	.align		4
        /*0048*/ 	.byte	0x02, 0x4a
	.zero		1
	.zero		1


	//----- nvinfo : EIATTR_EXIT_INSTR_OFFSETS
	.align		4
        /*004c*/ 	.byte	0x04, 0x1c
        /*004e*/ 	.short	(.L_15 - .L_14)


	//   ....[0]....
.L_14:
        /*0050*/ 	.word	0x00000170


	//   ....[1]....
        /*0054*/ 	.word	0x000001c0


	//----- nvinfo : EIATTR_CBANK_PARAM_SIZE
	.align		4
.L_15:
        /*0058*/ 	.byte	0x03, 0x19
        /*005a*/ 	.short	0x0018


	//----- nvinfo : EIATTR_PARAM_CBANK
	.align		4
        /*005c*/ 	.byte	0x04, 0x0a
        /*005e*/ 	.short	(.L_17 - .L_16)
	.align		4
.L_16:
        /*0060*/ 	.word	index@(.nv.constant0._Z9reduce_v0ILi256EEvPiS0_S0_)
        /*0064*/ 	.short	0x0380
        /*0066*/ 	.short	0x0018


	//----- nvinfo : EIATTR_SW_WAR
	.align		4
.L_17:
        /*0068*/ 	.byte	0x04, 0x36
        /*006a*/ 	.short	(.L_19 - .L_18)
.L_18:
        /*006c*/ 	.word	0x00000008
.L_19:


//--------------------- .nv.callgraph             --------------------------
	.section	.nv.callgraph,"",@"SHT_CUDA_CALLGRAPH"
	.align	4
	.sectionentsize	8
	.align		4
        /*0000*/ 	.word	0x00000000
	.align		4
        /*0004*/ 	.word	0xffffffff
	.align		4
        /*0008*/ 	.word	0x00000000
	.align		4
        /*000c*/ 	.word	0xfffffffe
	.align		4
        /*0010*/ 	.word	0x00000000
	.align		4
        /*0014*/ 	.word	0xfffffffd
	.align		4
        /*0018*/ 	.word	0x00000000
	.align		4
        /*001c*/ 	.word	0xfffffffc


//--------------------- .text._Z9reduce_v0ILi256EEvPiS0_S0_ --------------------------
	.section	.text._Z9reduce_v0ILi256EEvPiS0_S0_,"ax",@progbits
	.align	128
        .global         _Z9reduce_v0ILi256EEvPiS0_S0_
        .type           _Z9reduce_v0ILi256EEvPiS0_S0_,@function
        .size           _Z9reduce_v0ILi256EEvPiS0_S0_,(.L_x_3 - _Z9reduce_v0ILi256EEvPiS0_S0_)
        .other          _Z9reduce_v0ILi256EEvPiS0_S0_,@"STO_CUDA_ENTRY STV_DEFAULT"
_Z9reduce_v0ILi256EEvPiS0_S0_:
.text._Z9reduce_v0ILi256EEvPiS0_S0_:
[----:B------:R-:W-:Y:S01]  /*0000*/  LDC R1, c[0x0][0x37c] ;  /* 0x0000df00ff017b82 */ /* 0x000fe20000000800 */
[----:B------:R-:W0:Y:S07]  /*0010*/  S2R R0, SR_TID.X ;  /* 0x0000000000007919 */ /* 0x000e2e0000002100 */
[----:B------:R-:W1:Y:S01]  /*0020*/  LDC.64 R2, c[0x0][0x380] ;  /* 0x0000e000ff027b82 */ /* 0x000e620000000a00 */
[----:B------:R-:W2:Y:S01]  /*0030*/  LDCU.64 UR6, c[0x0][0x358] ;  /* 0x00006b00ff0677ac */ /* 0x000ea20008000a00 */
[----:B------:R-:W0:Y:S02]  /*0040*/  S2R R7, SR_CTAID.X ;  /* 0x0000000000077919 */ /* 0x000e240000002500 */
[----:B0-----:R-:W-:-:S05]  /*0050*/  LEA R5, R7, R0, 0x8 ;  /* 0x0000000007057211 */ /* 0x001fca00078e40ff */
[----:B-1----:R-:W-:-:S06]  /*0060*/  IMAD.WIDE R2, R5, 0x4, R2 ;  /* 0x0000000405027825 */ /* 0x002fcc00078e0202 */
[----:B--2---:R-:W2:Y:S01]  /*0070*/  LDG.E R2, desc[UR6][R2.64] ;  /* 0x0000000602027981 */ /* 0x004ea2000c1e1900 */
[----:B------:R-:W0:Y:S01]  /*0080*/  S2UR UR5, SR_CgaCtaId ;  /* 0x00000000000579c3 */ /* 0x000e220000008800 */
[----:B------:R-:W-:Y:S01]  /*0090*/  UMOV UR4, 0x400 ;  /* 0x0000040000047882 */ /* 0x000fe20000000000 */
[----:B------:R-:W1:Y:S01]  /*00a0*/  LDCU UR8, c[0x0][0x360] ;  /* 0x00006c00ff0877ac */ /* 0x000e620008000800 */
[----:B------:R-:W-:Y:S01]  /*00b0*/  ISETP.NE.AND P0, PT, R0, RZ, PT ;  /* 0x000000ff0000720c */ /* 0x000fe20003f05270 */
[----:B-1----:R-:W-:Y:S02]  /*00c0*/  UISETP.GE.U32.AND UP0, UPT, UR8, 0x2, UPT ;  /* 0x000000020800788c */ /* 0x002fe4000bf06070 */
[----:B0-----:R-:W-:-:S06]  /*00d0*/  ULEA UR4, UR5, UR4, 0x18 ;  /* 0x0000000405047291 */ /* 0x001fcc000f8ec0ff */
[----:B------:R-:W-:-:S05]  /*00e0*/  LEA R5, R0, UR4, 0x2 ;  /* 0x0000000400057c11 */ /* 0x000fca000f8e10ff */
[----:B--2---:R0:W-:Y:S01]  /*00f0*/  STS [R5], R2 ;  /* 0x0000000205007388 */ /* 0x0041e20000000800 */
[----:B------:R-:W-:Y:S06]  /*0100*/  BAR.SYNC.DEFER_BLOCKING 0x0 ;  /* 0x0000000000007b1d */ /* 0x000fec0000010000 */
[----:B------:R-:W-:Y:S05]  /*0110*/  BRA.U !UP0, `(.L_x_0) ;  /* 0x0000000108147547 */ /* 0x000fea000b800000 */
[----:B------:R-:W-:-:S05]  /*0120*/  UMOV UR5, 0x1 ;  /* 0x0000000100057882 */ /* 0x000fca0000000000 */
.L_x_1:
[----:B------:R-:W-:Y:S01]  /*0130*/  BAR.SYNC.DEFER_BLOCKING 0x0 ;  /* 0x0000000000007b1d */ /* 0x000fe20000010000 */
[----:B------:R-:W-:-:S04]  /*0140*/  USHF.L.U32 UR5, UR5, 0x1, URZ ;  /* 0x0000000105057899 */ /* 0x000fc800080006ff */
[----:B------:R-:W-:-:S09]  /*0150*/  UISETP.GE.U32.AND UP0, UPT, UR5, UR8, UPT ;  /* 0x000000080500728c */ /* 0x000fd2000bf06070 */
[----:B------:R-:W-:Y:S05]  /*0160*/  BRA.U !UP0, `(.L_x_1) ;  /* 0xfffffffd08f07547 */ /* 0x000fea000b83ffff */
.L_x_0:
[----:B------:R-:W-:Y:S05]  /*0170*/  @P0 EXIT ;  /* 0x000000000000094d */ /* 0x000fea0003800000 */
[----:B0-----:R-:W0:Y:S01]  /*0180*/  LDS R5, [UR4] ;  /* 0x00000004ff057984 */ /* 0x001e220008000800 */
[----:B------:R-:W1:Y:S02]  /*0190*/  LDC.64 R2, c[0x0][0x388] ;  /* 0x0000e200ff027b82 */ /* 0x000e640000000a00 */
[----:B-1----:R-:W-:-:S05]  /*01a0*/  IMAD.WIDE.U32 R2, R7, 0x4, R2 ;  /* 0x0000000407027825 */ /* 0x002fca00078e0002 */
[----:B0-----:R-:W-:Y:S01]  /*01b0*/  STG.E desc[UR6][R2.64], R5 ;  /* 0x0000000502007986 */ /* 0x001fe2000c101906 */
[----:B------:R-:W-:Y:S05]  /*01c0*/  EXIT ;  /* 0x000000000000794d */ /* 0x000fea0003800000 */
.L_x_2:
[----:B------:R-:W-:-:S00]  /*01d0*/  BRA `(.L_x_2) ;  /* 0xfffffffc00fc7947 */ /* 0x000fc0000383ffff */
[----:B------:R-:W-:-:S00]  /*01e0*/  NOP ;  /* 0x0000000000007918 */ /* 0x000fc00000000000 */
        /* <DEDUP_REMOVED lines=9> */
.L_x_3:


//--------------------- .nv.shared._Z9reduce_v0ILi256EEvPiS0_S0_ --------------------------
	.section	.nv.shared._Z9reduce_v0ILi256EEvPiS0_S0_,"aw",@nobits
	.sectionflags	@""
	.align	4
.nv.shared._Z9reduce_v0ILi256EEvPiS0_S0_:
	.zero		2048


//--------------------- .nv.shared.reserved.0     --------------------------
	.section	.nv.shared.reserved.0,"aw",@nobits
	.weak		__nv_reservedSMEM_offset_0_alias
	.size		__nv_reservedSMEM_offset_0_alias, 0, 64
	.other		__nv_reservedSMEM_offset_0_alias,@"STO_CUDA_RESERVED_SHARED STV_DEFAULT"
__nv_reservedSMEM_offset_0_alias:
	.zero		0
	.zero		64


//--------------------- .nv.constant0._Z9reduce_v0ILi256EEvPiS0_S0_ --------------------------
	.section	.nv.constant0._Z9reduce_v0ILi256EEvPiS0_S0_,"a",@progbits
	.sectionflags	@""
	.align	4
.nv.constant0._Z9reduce_v0ILi256EEvPiS0_S0_:
	.zero		920


//--------------------- SYMBOLS --------------------------

	.type		.nv.reservedSmem.offset0,@object
	.size		.nv.reservedSmem.offset0,0x4
	.type		.nv.reservedSmem.cap,@object
	.size		.nv.reservedSmem.cap,0x4
